	.headerflags	@"EF_CUDA_TEXMODE_UNIFIED EF_CUDA_64BIT_ADDRESS EF_CUDA_ACCELERATORS EF_CUDA_SM90 EF_CUDA_VIRTUAL_SM(EF_CUDA_SM90)"
	.elftype	@"ET_EXEC"


//--------------------- .nv.info                  --------------------------
	.section	.nv.info,"",@"SHT_CUDA_INFO"
	.align	4


	//----- nvinfo : EIATTR_REGCOUNT
	.align		4
        /*0000*/ 	.byte	0x04, 0x2f
        /*0002*/ 	.short	(.L_1 - .L_0)
	.align		4
.L_0:
        /*0004*/ 	.word	index@(triton_poi_fused_convolution_leaky_relu_26)
        /*0008*/ 	.word	0x00000014


	//----- nvinfo : EIATTR_MIN_STACK_SIZE
	.align		4
.L_1:
        /*000c*/ 	.byte	0x04, 0x12
        /*000e*/ 	.short	(.L_3 - .L_2)
	.align		4
.L_2:
        /*0010*/ 	.word	index@(triton_poi_fused_convolution_leaky_relu_26)
        /*0014*/ 	.word	0x00000000


	//----- nvinfo : EIATTR_FRAME_SIZE
	.align		4
.L_3:
        /*0018*/ 	.byte	0x04, 0x11
        /*001a*/ 	.short	(.L_5 - .L_4)
	.align		4
.L_4:
        /*001c*/ 	.word	index@(triton_poi_fused_convolution_leaky_relu_26)
        /*0020*/ 	.word	0x00000000


	//----- nvinfo : EIATTR_MIN_STACK_SIZE
	.align		4
.L_5:
        /*0024*/ 	.byte	0x04, 0x12
        /*0026*/ 	.short	(.L_7 - .L_6)
	.align		4
.L_6:
        /*0028*/ 	.word	index@(triton_poi_fused_convolution_leaky_relu_26)
        /*002c*/ 	.word	0x00000000
.L_7:


//--------------------- .nv.info.triton_poi_fused_convolution_leaky_relu_26 --------------------------
	.section	.nv.info.triton_poi_fused_convolution_leaky_relu_26,"",@"SHT_CUDA_INFO"
	.sectionflags	@""
	.align	4


	//----- nvinfo : EIATTR_CUDA_API_VERSION
	.align		4
        /*0000*/ 	.byte	0x04, 0x37
        /*0002*/ 	.short	(.L_9 - .L_8)
.L_8:
        /*0004*/ 	.word	0x0000007c


	//----- nvinfo : EIATTR_KPARAM_INFO
	.align		4
.L_9:
        /*0008*/ 	.byte	0x04, 0x17
        /*000a*/ 	.short	(.L_11 - .L_10)
.L_10:
        /*000c*/ 	.word	0x00000000
        /*0010*/ 	.short	0x0005
        /*0012*/ 	.short	0x0028
        /*0014*/ 	.byte	0x00, 0xf0, 0x11, 0x00


	//----- nvinfo : EIATTR_KPARAM_INFO
	.align		4
.L_11:
        /*0018*/ 	.byte	0x04, 0x17
        /*001a*/ 	.short	(.L_13 - .L_12)
.L_12:
        /*001c*/ 	.word	0x00000000
        /*0020*/ 	.short	0x0004
        /*0022*/ 	.short	0x0020
        /*0024*/ 	.byte	0x00, 0xf4, 0x21, 0x00


	//----- nvinfo : EIATTR_KPARAM_INFO
	.align		4
.L_13:
        /*0028*/ 	.byte	0x04, 0x17
        /*002a*/ 	.short	(.L_15 - .L_14)
.L_14:
        /*002c*/ 	.word	0x00000000
        /*0030*/ 	.short	0x0003
        /*0032*/ 	.short	0x0018
        /*0034*/ 	.byte	0x00, 0xf4, 0x21, 0x00


	//----- nvinfo : EIATTR_KPARAM_INFO
	.align		4
.L_15:
        /*0038*/ 	.byte	0x04, 0x17
        /*003a*/ 	.short	(.L_17 - .L_16)
.L_16:
        /*003c*/ 	.word	0x00000000
        /*0040*/ 	.short	0x0002
        /*0042*/ 	.short	0x0010
        /*0044*/ 	.byte	0x00, 0xf4, 0x21, 0x00


	//----- nvinfo : EIATTR_KPARAM_INFO
	.align		4
.L_17:
        /*0048*/ 	.byte	0x04, 0x17
        /*004a*/ 	.short	(.L_19 - .L_18)
.L_18:
        /*004c*/ 	.word	0x00000000
        /*0050*/ 	.short	0x0001
        /*0052*/ 	.short	0x0008
        /*0054*/ 	.byte	0x00, 0xf4, 0x21, 0x00


	//----- nvinfo : EIATTR_KPARAM_INFO
	.align		4
.L_19:
        /*0058*/ 	.byte	0x04, 0x17
        /*005a*/ 	.short	(.L_21 - .L_20)
.L_20:
        /*005c*/ 	.word	0x00000000
        /*0060*/ 	.short	0x0000
        /*0062*/ 	.short	0x0000
        /*0064*/ 	.byte	0x00, 0xf4, 0x21, 0x00


	//----- nvinfo : EIATTR_SPARSE_MMA_MASK
	.align		4
.L_21:
        /*0068*/ 	.byte	0x03, 0x50
        /*006a*/ 	.short	0x0000


	//----- nvinfo : EIATTR_MAXREG_COUNT
	.align		4
        /*006c*/ 	.byte	0x03, 0x1b
        /*006e*/ 	.short	0x00ff


	//----- nvinfo : EIATTR_EXIT_INSTR_OFFSETS
	.align		4
        /*0070*/ 	.byte	0x04, 0x1c
        /*0072*/ 	.short	(.L_23 - .L_22)


	//   ....[0]....
.L_22:
        /*0074*/ 	.word	0x000003f0


	//   ....[1]....
        /*0078*/ 	.word	0x00000410


	//----- nvinfo : EIATTR_REQNTID
	.align		4
.L_23:
        /*007c*/ 	.byte	0x04, 0x10
        /*007e*/ 	.short	(.L_25 - .L_24)
.L_24:
        /*0080*/ 	.word	0x00000080
        /*0084*/ 	.word	0x00000001
        /*0088*/ 	.word	0x00000001


	//----- nvinfo : EIATTR_CBANK_PARAM_SIZE
	.align		4
.L_25:
        /*008c*/ 	.byte	0x03, 0x19
        /*008e*/ 	.short	0x002c


	//----- nvinfo : EIATTR_PARAM_CBANK
	.align		4
        /*0090*/ 	.byte	0x04, 0x0a
        /*0092*/ 	.short	(.L_27 - .L_26)
	.align		4
.L_26:
        /*0094*/ 	.word	index@(.nv.constant0.triton_poi_fused_convolution_leaky_relu_26)
        /*0098*/ 	.short	0x0210
        /*009a*/ 	.short	0x002c


	//----- nvinfo : EIATTR_SW_WAR
	.align		4
.L_27:
        /*009c*/ 	.byte	0x04, 0x36
        /*009e*/ 	.short	(.L_29 - .L_28)
.L_28:
        /*00a0*/ 	.word	0x00000008
.L_29:


//--------------------- .nv.callgraph             --------------------------
	.section	.nv.callgraph,"",@"SHT_CUDA_CALLGRAPH"
	.align	4
	.sectionentsize	8
	.align		4
        /*0000*/ 	.word	0x00000000
	.align		4
        /*0004*/ 	.word	0xffffffff
	.align		4
        /*0008*/ 	.word	0x00000000
	.align		4
        /*000c*/ 	.word	0xfffffffe
	.align		4
        /*0010*/ 	.word	0x00000000
	.align		4
        /*0014*/ 	.word	0xfffffffd
	.align		4
        /*0018*/ 	.word	0x00000000
	.align		4
        /*001c*/ 	.word	0xfffffffc


//--------------------- .text.triton_poi_fused_convolution_leaky_relu_26 --------------------------
	.section	.text.triton_poi_fused_convolution_leaky_relu_26,"ax",@progbits
	.align	128
        .global         triton_poi_fused_convolution_leaky_relu_26
        .type           triton_poi_fused_convolution_leaky_relu_26,@function
        .size           triton_poi_fused_convolution_leaky_relu_26,(.L_x_1 - triton_poi_fused_convolution_leaky_relu_26)
        .other          triton_poi_fused_convolution_leaky_relu_26,@"STO_CUDA_ENTRY STV_DEFAULT"
triton_poi_fused_convolution_leaky_relu_26:
.text.triton_poi_fused_convolution_leaky_relu_26:
[----:B------:R-:W0:Y:S02]  /*0000*/  LDC R1, c[0x0][0x28] ;  /* 0x00000a00ff017b82 */ /* 0x000e240000000800 */
[----:B------:R-:W1:Y:S01]  /*0010*/  S2R R0, SR_TID.X ;  /* 0x0000000000007919 */ /* 0x000e620000002100 */
[----:B------:R-:W2:Y:S01]  /*0020*/  LDC.64 R4, c[0x0][0x218] ;  /* 0x00008600ff047b82 */ /* 0x000ea20000000a00 */
[----:B------:R-:W-:Y:S01]  /*0030*/  CS2R R16, SRZ ;  /* 0x0000000000107805 */ /* 0x000fe2000001ff00 */
[----:B------:R-:W-:Y:S01]  /*0040*/  ULDC.64 UR4, c[0x0][0x208] ;  /* 0x0000820000047ab9 */ /* 0x000fe20000000a00 */
[----:B------:R-:W3:Y:S01]  /*0050*/  S2R R3, SR_CTAID.X ;  /* 0x0000000000037919 */ /* 0x000ee20000002500 */
[----:B------:R-:W-:Y:S01]  /*0060*/  ULDC.64 UR6, c[0x0][0x228] ;  /* 0x00008a0000067ab9 */ /* 0x000fe20000000a00 */
[----:B------:R-:W-:Y:S01]  /*0070*/  ULDC.64 UR8, c[0x0][0x230] ;  /* 0x00008c0000087ab9 */ /* 0x000fe20000000a00 */
[----:B-1----:R-:W-:-:S05]  /*0080*/  IMAD.SHL.U32 R0, R0, 0x2, RZ ;  /* 0x0000000200007824 */ /* 0x002fca00078e00ff */
[----:B------:R-:W-:-:S05]  /*0090*/  LOP3.LUT R0, R0, 0xfe, RZ, 0xc0, !PT ;  /* 0x000000fe00007812 */ /* 0x000fca00078ec0ff */
[----:B---3--:R-:W-:-:S04]  /*00a0*/  IMAD R0, R3, 0x100, R0 ;  /* 0x0000010003007824 */ /* 0x008fc800078e0200 */
[C---:B------:R-:W-:Y:S01]  /*00b0*/  VIADD R2, R0.reuse, 0x1 ;  /* 0x0000000100027836 */ /* 0x040fe20000000000 */
[C---:B------:R-:W-:Y:S01]  /*00c0*/  ISETP.GE.AND P0, PT, R0.reuse, 0x1800, PT ;  /* 0x000018000000780c */ /* 0x040fe20003f06270 */
[----:B------:R-:W-:-:S04]  /*00d0*/  IMAD.HI R6, R0, 0x55555556, RZ ;  /* 0x5555555600067827 */ /* 0x000fc800078e02ff */
[----:B------:R-:W-:Y:S01]  /*00e0*/  IMAD.HI R7, R2, 0x55555556, RZ ;  /* 0x5555555602077827 */ /* 0x000fe200078e02ff */
[----:B------:R-:W-:Y:S01]  /*00f0*/  LEA.HI R8, R6, R6, RZ, 0x1 ;  /* 0x0000000606087211 */ /* 0x000fe200078f08ff */
[----:B------:R-:W1:Y:S02]  /*0100*/  LDC.64 R2, c[0x0][0x220] ;  /* 0x00008800ff027b82 */ /* 0x000e640000000a00 */
[----:B--2---:R-:W-:Y:S01]  /*0110*/  IMAD.WIDE R4, R0, 0x4, R4 ;  /* 0x0000000400047825 */ /* 0x004fe200078e0204 */
[----:B------:R-:W-:Y:S02]  /*0120*/  LEA.HI R9, R7, R7, RZ, 0x1 ;  /* 0x0000000707097211 */ /* 0x000fe400078f08ff */
[----:B------:R-:W-:Y:S02]  /*0130*/  SHF.R.S32.HI R11, RZ, 0x1f, R8 ;  /* 0x0000001fff0b7819 */ /* 0x000fe40000011408 */
[----:B------:R-:W-:Y:S01]  /*0140*/  SHF.R.S32.HI R10, RZ, 0x1f, R9 ;  /* 0x0000001fff0a7819 */ /* 0x000fe20000011409 */
[----:B------:R-:W2:Y:S01]  /*0150*/  LDC.64 R6, c[0x0][0x210] ;  /* 0x00008400ff067b82 */ /* 0x000ea20000000a00 */
[----:B------:R-:W-:-:S02]  /*0160*/  LEA.HI R11, R11, R8, RZ, 0x9 ;  /* 0x000000080b0b7211 */ /* 0x000fc400078f48ff */
[----:B------:R-:W-:Y:S02]  /*0170*/  LEA.HI R10, R10, R9, RZ, 0x9 ;  /* 0x000000090a0a7211 */ /* 0x000fe400078f48ff */
[----:B------:R-:W-:Y:S02]  /*0180*/  LOP3.LUT R11, R11, 0xfffffe00, RZ, 0xc0, !PT ;  /* 0xfffffe000b0b7812 */ /* 0x000fe400078ec0ff */
[----:B------:R-:W-:-:S03]  /*0190*/  LOP3.LUT R10, R10, 0xfffffe00, RZ, 0xc0, !PT ;  /* 0xfffffe000a0a7812 */ /* 0x000fc600078ec0ff */
[----:B------:R-:W-:Y:S02]  /*01a0*/  IMAD.IADD R13, R8, 0x1, -R11 ;  /* 0x00000001080d7824 */ /* 0x000fe400078e0a0b */
[----:B------:R-:W-:Y:S01]  /*01b0*/  IMAD.IADD R15, R9, 0x1, -R10 ;  /* 0x00000001090f7824 */ /* 0x000fe200078e0a0a */
[----:B------:R-:W-:Y:S02]  /*01c0*/  CS2R R8, SRZ ;  /* 0x0000000000087805 */ /* 0x000fe4000001ff00 */
[----:B------:R-:W-:Y:S01]  /*01d0*/  CS2R R10, SRZ ;  /* 0x00000000000a7805 */ /* 0x000fe2000001ff00 */
[----:B-1----:R-:W-:-:S04]  /*01e0*/  IMAD.WIDE R12, R13, 0x4, R2 ;  /* 0x000000040d0c7825 */ /* 0x002fc800078e0202 */
[----:B------:R-:W-:Y:S01]  /*01f0*/  IMAD.WIDE R14, R15, 0x4, R2 ;  /* 0x000000040f0e7825 */ /* 0x000fe200078e0202 */
[----:B------:R1:W3:Y:S03]  /*0200*/  @!P0 LDG.E.EL R17, desc[UR4][R12.64] ;  /* 0x000000040c118981 */ /* 0x0002e6000c2e1900 */
[----:B--2---:R-:W-:Y:S01]  /*0210*/  IMAD.WIDE R6, R0, 0x4, R6 ;  /* 0x0000000400067825 */ /* 0x004fe200078e0206 */
[----:B------:R-:W2:Y:S04]  /*0220*/  @!P0 LDG.E.EL R16, desc[UR4][R14.64] ;  /* 0x000000040e108981 */ /* 0x000ea8000c2e1900 */
[----:B------:R-:W3:Y:S04]  /*0230*/  @!P0 LDG.E.64 R8, desc[UR4][R6.64] ;  /* 0x0000000406088981 */ /* 0x000ee8000c1e1b00 */
[----:B------:R-:W4:Y:S01]  /*0240*/  @!P0 LDG.E.64 R10, desc[UR4][R4.64] ;  /* 0x00000004040a8981 */ /* 0x000f22000c1e1b00 */
[----:B-1----:R-:W-:-:S02]  /*0250*/  SHF.R.S32.HI R13, RZ, 0x1f, R0 ;  /* 0x0000001fff0d7819 */ /* 0x002fc40000011400 */
[----:B------:R-:W-:Y:S02]  /*0260*/  IADD3 R2, P5, R0, UR6, RZ ;  /* 0x0000000600027c10 */ /* 0x000fe4000ffbe0ff */
[C---:B---3--:R-:W-:Y:S02]  /*0270*/  FSETP.GT.AND P4, PT, R17.reuse, -R8, PT ;  /* 0x800000081100720b */ /* 0x048fe40003f84000 */
[----:B--2---:R-:W-:Y:S02]  /*0280*/  FSETP.GT.AND P3, PT, R16, -R9, PT ;  /* 0x800000091000720b */ /* 0x004fe40003f64000 */
[----:B------:R-:W-:Y:S02]  /*0290*/  SEL R3, RZ, 0x1, !P4 ;  /* 0x00000001ff037807 */ /* 0x000fe40006000000 */
[----:B------:R-:W-:Y:S01]  /*02a0*/  SEL R12, RZ, 0x100, !P3 ;  /* 0x00000100ff0c7807 */ /* 0x000fe20005800000 */
[C---:B------:R-:W-:Y:S01]  /*02b0*/  FADD R8, R17.reuse, R8 ;  /* 0x0000000811087221 */ /* 0x040fe20000000000 */
[----:B----4-:R-:W-:Y:S01]  /*02c0*/  FSETP.GT.AND P2, PT, R17, -R10, PT ;  /* 0x8000000a1100720b */ /* 0x010fe20003f44000 */
[----:B------:R-:W-:Y:S01]  /*02d0*/  FADD R10, R10, R17 ;  /* 0x000000110a0a7221 */ /* 0x000fe20000000000 */
[C---:B------:R-:W-:Y:S01]  /*02e0*/  FSETP.GT.AND P1, PT, R16.reuse, -R11, PT ;  /* 0x8000000b1000720b */ /* 0x040fe20003f24000 */
[----:B------:R-:W-:Y:S01]  /*02f0*/  IMAD.IADD R17, R3, 0x1, R12 ;  /* 0x0000000103117824 */ /* 0x000fe200078e020c */
[----:B------:R-:W-:Y:S01]  /*0300*/  IADD3.X R3, R13, UR7, RZ, P5, !PT ;  /* 0x000000070d037c10 */ /* 0x000fe2000affe4ff */
[----:B------:R-:W-:Y:S01]  /*0310*/  FADD R9, R16, R9 ;  /* 0x0000000910097221 */ /* 0x000fe20000000000 */
[----:B------:R-:W-:-:S02]  /*0320*/  IADD3 R12, P5, R0, UR8, RZ ;  /* 0x00000008000c7c10 */ /* 0x000fc4000ffbe0ff */
[----:B------:R-:W-:Y:S02]  /*0330*/  SEL R0, RZ, 0x1, !P2 ;  /* 0x00000001ff007807 */ /* 0x000fe40005000000 */
[----:B------:R-:W-:Y:S01]  /*0340*/  SEL R15, RZ, 0x100, !P1 ;  /* 0x00000100ff0f7807 */ /* 0x000fe20004800000 */
[----:B------:R-:W-:Y:S01]  /*0350*/  @!P4 FMUL R8, R8, 0.10000000149011611938 ;  /* 0x3dcccccd0808c820 */ /* 0x000fe20000400000 */
[----:B------:R-:W-:Y:S01]  /*0360*/  @!P3 FMUL R9, R9, 0.10000000149011611938 ;  /* 0x3dcccccd0909b820 */ /* 0x000fe20000400000 */
[----:B------:R-:W-:Y:S02]  /*0370*/  IADD3.X R13, R13, UR9, RZ, P5, !PT ;  /* 0x000000090d0d7c10 */ /* 0x000fe4000affe4ff */
[----:B------:R-:W-:Y:S01]  /*0380*/  IMAD.IADD R15, R0, 0x1, R15 ;  /* 0x00000001000f7824 */ /* 0x000fe200078e020f */
[----:B------:R1:W-:Y:S01]  /*0390*/  @!P0 STG.E.U16 desc[UR4][R2.64], R17 ;  /* 0x0000001102008986 */ /* 0x0003e2000c101504 */
[----:B------:R-:W-:-:S03]  /*03a0*/  FADD R11, R11, R16 ;  /* 0x000000100b0b7221 */ /* 0x000fc60000000000 */
[----:B------:R1:W-:Y:S01]  /*03b0*/  @!P0 STG.E.64 desc[UR4][R6.64], R8 ;  /* 0x0000000806008986 */ /* 0x0003e2000c101b04 */
[----:B------:R-:W-:-:S03]  /*03c0*/  @!P2 FMUL R10, R10, 0.10000000149011611938 ;  /* 0x3dcccccd0a0aa820 */ /* 0x000fc60000400000 */
[----:B------:R1:W-:Y:S01]  /*03d0*/  @!P0 STG.E.U16 desc[UR4][R12.64], R15 ;  /* 0x0000000f0c008986 */ /* 0x0003e2000c101504 */
[----:B------:R-:W-:Y:S01]  /*03e0*/  @!P1 FMUL R11, R11, 0.10000000149011611938 ;  /* 0x3dcccccd0b0b9820 */ /* 0x000fe20000400000 */
[----:B------:R-:W-:Y:S06]  /*03f0*/  @P0 EXIT ;  /* 0x000000000000094d */ /* 0x000fec0003800000 */
[----:B------:R-:W-:Y:S01]  /*0400*/  STG.E.64 desc[UR4][R4.64], R10 ;  /* 0x0000000a04007986 */ /* 0x000fe2000c101b04 */
[----:B------:R-:W-:Y:S05]  /*0410*/  EXIT ;  /* 0x000000000000794d */ /* 0x000fea0003800000 */
.L_x_0:
[----:B------:R-:W-:-:S00]  /*0420*/  BRA `(.L_x_0) ;  /* 0xfffffffc00fc7947 */ /* 0x000fc0000383ffff */
[----:B------:R-:W-:-:S00]  /*0430*/  NOP ;  /* 0x0000000000007918 */ /* 0x000fc00000000000 */
        /* <DEDUP_REMOVED lines=12> */
.L_x_1:


//--------------------- .nv.constant0.triton_poi_fused_convolution_leaky_relu_26 --------------------------
	.section	.nv.constant0.triton_poi_fused_convolution_leaky_relu_26,"a",@progbits
	.sectionflags	@""
	.align	4
.nv.constant0.triton_poi_fused_convolution_leaky_relu_26:
	.zero		572
